	.headerflags	@"EF_CUDA_TEXMODE_UNIFIED EF_CUDA_64BIT_ADDRESS EF_CUDA_ACCELERATORS EF_CUDA_SM90 EF_CUDA_VIRTUAL_SM(EF_CUDA_SM90)"
	.elftype	@"ET_EXEC"


//--------------------- .nv.info                  --------------------------
	.section	.nv.info,"",@"SHT_CUDA_INFO"
	.align	4


	//----- nvinfo : EIATTR_REGCOUNT
	.align		4
        /*0000*/ 	.byte	0x04, 0x2f
        /*0002*/ 	.short	(.L_1 - .L_0)
	.align		4
.L_0:
        /*0004*/ 	.word	index@(triton_poi_fused_convolution_32)
        /*0008*/ 	.word	0x0000000e


	//----- nvinfo : EIATTR_MIN_STACK_SIZE
	.align		4
.L_1:
        /*000c*/ 	.byte	0x04, 0x12
        /*000e*/ 	.short	(.L_3 - .L_2)
	.align		4
.L_2:
        /*0010*/ 	.word	index@(triton_poi_fused_convolution_32)
        /*0014*/ 	.word	0x00000000


	//----- nvinfo : EIATTR_FRAME_SIZE
	.align		4
.L_3:
        /*0018*/ 	.byte	0x04, 0x11
        /*001a*/ 	.short	(.L_5 - .L_4)
	.align		4
.L_4:
        /*001c*/ 	.word	index@(triton_poi_fused_convolution_32)
        /*0020*/ 	.word	0x00000000


	//----- nvinfo : EIATTR_MIN_STACK_SIZE
	.align		4
.L_5:
        /*0024*/ 	.byte	0x04, 0x12
        /*0026*/ 	.short	(.L_7 - .L_6)
	.align		4
.L_6:
        /*0028*/ 	.word	index@(triton_poi_fused_convolution_32)
        /*002c*/ 	.word	0x00000000
.L_7:


//--------------------- .nv.info.triton_poi_fused_convolution_32 --------------------------
	.section	.nv.info.triton_poi_fused_convolution_32,"",@"SHT_CUDA_INFO"
	.sectionflags	@""
	.align	4


	//----- nvinfo : EIATTR_CUDA_API_VERSION
	.align		4
        /*0000*/ 	.byte	0x04, 0x37
        /*0002*/ 	.short	(.L_9 - .L_8)
.L_8:
        /*0004*/ 	.word	0x0000007c


	//----- nvinfo : EIATTR_KPARAM_INFO
	.align		4
.L_9:
        /*0008*/ 	.byte	0x04, 0x17
        /*000a*/ 	.short	(.L_11 - .L_10)
.L_10:
        /*000c*/ 	.word	0x00000000
        /*0010*/ 	.short	0x0002
        /*0012*/ 	.short	0x0010
        /*0014*/ 	.byte	0x00, 0xf0, 0x11, 0x00


	//----- nvinfo : EIATTR_KPARAM_INFO
	.align		4
.L_11:
        /*0018*/ 	.byte	0x04, 0x17
        /*001a*/ 	.short	(.L_13 - .L_12)
.L_12:
        /*001c*/ 	.word	0x00000000
        /*0020*/ 	.short	0x0001
        /*0022*/ 	.short	0x0008
        /*0024*/ 	.byte	0x00, 0xf4, 0x21, 0x00


	//----- nvinfo : EIATTR_KPARAM_INFO
	.align		4
.L_13:
        /*0028*/ 	.byte	0x04, 0x17
        /*002a*/ 	.short	(.L_15 - .L_14)
.L_14:
        /*002c*/ 	.word	0x00000000
        /*0030*/ 	.short	0x0000
        /*0032*/ 	.short	0x0000
        /*0034*/ 	.byte	0x00, 0xf4, 0x21, 0x00


	//----- nvinfo : EIATTR_SPARSE_MMA_MASK
	.align		4
.L_15:
        /*0038*/ 	.byte	0x03, 0x50
        /*003a*/ 	.short	0x0000


	//----- nvinfo : EIATTR_MAXREG_COUNT
	.align		4
        /*003c*/ 	.byte	0x03, 0x1b
        /*003e*/ 	.short	0x00ff


	//----- nvinfo : EIATTR_EXIT_INSTR_OFFSETS
	.align		4
        /*0040*/ 	.byte	0x04, 0x1c
        /*0042*/ 	.short	(.L_17 - .L_16)


	//   ....[0]....
.L_16:
        /*0044*/ 	.word	0x00000180


	//----- nvinfo : EIATTR_REQNTID
	.align		4
.L_17:
        /*0048*/ 	.byte	0x04, 0x10
        /*004a*/ 	.short	(.L_19 - .L_18)
.L_18:
        /*004c*/ 	.word	0x00000100
        /*0050*/ 	.word	0x00000001
        /*0054*/ 	.word	0x00000001


	//----- nvinfo : EIATTR_CBANK_PARAM_SIZE
	.align		4
.L_19:
        /*0058*/ 	.byte	0x03, 0x19
        /*005a*/ 	.short	0x0014


	//----- nvinfo : EIATTR_PARAM_CBANK
	.align		4
        /*005c*/ 	.byte	0x04, 0x0a
        /*005e*/ 	.short	(.L_21 - .L_20)
	.align		4
.L_20:
        /*0060*/ 	.word	index@(.nv.constant0.triton_poi_fused_convolution_32)
        /*0064*/ 	.short	0x0210
        /*0066*/ 	.short	0x0014


	//----- nvinfo : EIATTR_SW_WAR
	.align		4
.L_21:
        /*0068*/ 	.byte	0x04, 0x36
        /*006a*/ 	.short	(.L_23 - .L_22)
.L_22:
        /*006c*/ 	.word	0x00000008
.L_23:


//--------------------- .nv.callgraph             --------------------------
	.section	.nv.callgraph,"",@"SHT_CUDA_CALLGRAPH"
	.align	4
	.sectionentsize	8
	.align		4
        /*0000*/ 	.word	0x00000000
	.align		4
        /*0004*/ 	.word	0xffffffff
	.align		4
        /*0008*/ 	.word	0x00000000
	.align		4
        /*000c*/ 	.word	0xfffffffe
	.align		4
        /*0010*/ 	.word	0x00000000
	.align		4
        /*0014*/ 	.word	0xfffffffd
	.align		4
        /*0018*/ 	.word	0x00000000
	.align		4
        /*001c*/ 	.word	0xfffffffc


//--------------------- .text.triton_poi_fused_convolution_32 --------------------------
	.section	.text.triton_poi_fused_convolution_32,"ax",@progbits
	.align	128
        .global         triton_poi_fused_convolution_32
        .type           triton_poi_fused_convolution_32,@function
        .size           triton_poi_fused_convolution_32,(.L_x_1 - triton_poi_fused_convolution_32)
        .other          triton_poi_fused_convolution_32,@"STO_CUDA_ENTRY STV_DEFAULT"
triton_poi_fused_convolution_32:
.text.triton_poi_fused_convolution_32:
[----:B------:R-:W-:Y:S01]  /*0000*/  LDC R1, c[0x0][0x28] ;  /* 0x00000a00ff017b82 */ /* 0x000fe20000000800 */
[----:B------:R-:W1:Y:S07]  /*0010*/  S2R R0, SR_TID.X ;  /* 0x0000000000007919 */ /* 0x000e6e0000002100 */
[----:B------:R-:W2:Y:S01]  /*0020*/  LDC.64 R4, c[0x0][0x218] ;  /* 0x00008600ff047b82 */ /* 0x000ea20000000a00 */
[----:B------:R-:W-:Y:S01]  /*0030*/  ULDC.64 UR4, c[0x0][0x208] ;  /* 0x0000820000047ab9 */ /* 0x000fe20000000a00 */
[----:B------:R-:W3:Y:S06]  /*0040*/  S2R R9, SR_CTAID.X ;  /* 0x0000000000097919 */ /* 0x000eec0000002500 */
[----:B------:R-:W4:Y:S01]  /*0050*/  LDC.64 R2, c[0x0][0x210] ;  /* 0x00008400ff027b82 */ /* 0x000f220000000a00 */
[----:B-1----:R-:W-:-:S04]  /*0060*/  SHF.L.U32 R0, R0, 0x1, RZ ;  /* 0x0000000100007819 */ /* 0x002fc800000006ff */
[----:B------:R-:W-:-:S04]  /*0070*/  LOP3.LUT R0, R0, 0x1fe, RZ, 0xc0, !PT ;  /* 0x000001fe00007812 */ /* 0x000fc800078ec0ff */
[----:B---3--:R-:W-:-:S05]  /*0080*/  LEA R9, R9, R0, 0x9 ;  /* 0x0000000009097211 */ /* 0x008fca00078e48ff */
[----:B------:R-:W-:-:S04]  /*0090*/  IMAD.HI R6, R9, 0x78787879, RZ ;  /* 0x7878787909067827 */ /* 0x000fc800078e02ff */
[----:B----4-:R-:W-:Y:S01]  /*00a0*/  IMAD.WIDE R2, R9, 0x4, R2 ;  /* 0x0000000409027825 */ /* 0x010fe200078e0202 */
[----:B------:R-:W-:-:S04]  /*00b0*/  SHF.R.U32.HI R7, RZ, 0x1f, R6 ;  /* 0x0000001fff077819 */ /* 0x000fc80000011606 */
[----:B------:R-:W-:Y:S01]  /*00c0*/  LEA.HI.SX32 R7, R6, R7, 0x15 ;  /* 0x0000000706077211 */ /* 0x000fe200078faaff */
[----:B------:R-:W-:-:S10]  /*00d0*/  HFMA2.MMA R6, -RZ, RZ, 0, 0 ;  /* 0x00000000ff067435 */ /* 0x000fd400000001ff */
[----:B------:R-:W-:-:S05]  /*00e0*/  IMAD.HI R0, R7, -0x6db6db6d, R6 ;  /* 0x9249249307007827 */ /* 0x000fca00078e0206 */
[----:B------:R-:W-:-:S04]  /*00f0*/  SHF.R.U32.HI R11, RZ, 0x1f, R0 ;  /* 0x0000001fff0b7819 */ /* 0x000fc80000011600 */
[----:B------:R-:W-:-:S05]  /*0100*/  LEA.HI.SX32 R11, R0, R11, 0x1a ;  /* 0x0000000b000b7211 */ /* 0x000fca00078fd2ff */
[----:B------:R-:W-:Y:S02]  /*0110*/  IMAD R11, R11, -0x70, R7 ;  /* 0xffffff900b0b7824 */ /* 0x000fe400078e0207 */
[----:B------:R-:W3:Y:S02]  /*0120*/  LDG.E.64 R6, desc[UR4][R2.64] ;  /* 0x0000000402067981 */ /* 0x000ee4000c1e1b00 */
[----:B--2---:R-:W-:-:S06]  /*0130*/  IMAD.WIDE R4, R11, 0x4, R4 ;  /* 0x000000040b047825 */ /* 0x004fcc00078e0204 */
[----:B------:R-:W3:Y:S02]  /*0140*/  LDG.E.EL R4, desc[UR4][R4.64] ;  /* 0x0000000404047981 */ /* 0x000ee4000c2e1900 */
[--C-:B---3--:R-:W-:Y:S01]  /*0150*/  FADD R6, R6, R4.reuse ;  /* 0x0000000406067221 */ /* 0x108fe20000000000 */
[----:B------:R-:W-:-:S05]  /*0160*/  FADD R7, R7, R4 ;  /* 0x0000000407077221 */ /* 0x000fca0000000000 */
[----:B------:R-:W-:Y:S01]  /*0170*/  STG.E.64 desc[UR4][R2.64], R6 ;  /* 0x0000000602007986 */ /* 0x000fe2000c101b04 */
[----:B------:R-:W-:Y:S05]  /*0180*/  EXIT ;  /* 0x000000000000794d */ /* 0x000fea0003800000 */
.L_x_0:
[----:B------:R-:W-:-:S00]  /*0190*/  BRA `(.L_x_0) ;  /* 0xfffffffc00fc7947 */ /* 0x000fc0000383ffff */
[----:B------:R-:W-:-:S00]  /*01a0*/  NOP ;  /* 0x0000000000007918 */ /* 0x000fc00000000000 */
        /* <DEDUP_REMOVED lines=13> */
.L_x_1:


//--------------------- .nv.constant0.triton_poi_fused_convolution_32 --------------------------
	.section	.nv.constant0.triton_poi_fused_convolution_32,"a",@progbits
	.sectionflags	@""
	.align	4
.nv.constant0.triton_poi_fused_convolution_32:
	.zero		548
